	.headerflags	@"EF_CUDA_TEXMODE_UNIFIED EF_CUDA_64BIT_ADDRESS EF_CUDA_ACCELERATORS EF_CUDA_SM90 EF_CUDA_VIRTUAL_SM(EF_CUDA_SM90)"
	.elftype	@"ET_EXEC"


//--------------------- .nv.info                  --------------------------
	.section	.nv.info,"",@"SHT_CUDA_INFO"
	.align	4


	//----- nvinfo : EIATTR_REGCOUNT
	.align		4
        /*0000*/ 	.byte	0x04, 0x2f
        /*0002*/ 	.short	(.L_1 - .L_0)
	.align		4
.L_0:
        /*0004*/ 	.word	index@(triton_poi_fused__to_copy_add_arange_clamp_mul_sub_37)
        /*0008*/ 	.word	0x0000000a


	//----- nvinfo : EIATTR_MIN_STACK_SIZE
	.align		4
.L_1:
        /*000c*/ 	.byte	0x04, 0x12
        /*000e*/ 	.short	(.L_3 - .L_2)
	.align		4
.L_2:
        /*0010*/ 	.word	index@(triton_poi_fused__to_copy_add_arange_clamp_mul_sub_37)
        /*0014*/ 	.word	0x00000000


	//----- nvinfo : EIATTR_FRAME_SIZE
	.align		4
.L_3:
        /*0018*/ 	.byte	0x04, 0x11
        /*001a*/ 	.short	(.L_5 - .L_4)
	.align		4
.L_4:
        /*001c*/ 	.word	index@(triton_poi_fused__to_copy_add_arange_clamp_mul_sub_37)
        /*0020*/ 	.word	0x00000000


	//----- nvinfo : EIATTR_MIN_STACK_SIZE
	.align		4
.L_5:
        /*0024*/ 	.byte	0x04, 0x12
        /*0026*/ 	.short	(.L_7 - .L_6)
	.align		4
.L_6:
        /*0028*/ 	.word	index@(triton_poi_fused__to_copy_add_arange_clamp_mul_sub_37)
        /*002c*/ 	.word	0x00000000
.L_7:


//--------------------- .nv.info.triton_poi_fused__to_copy_add_arange_clamp_mul_sub_37 --------------------------
	.section	.nv.info.triton_poi_fused__to_copy_add_arange_clamp_mul_sub_37,"",@"SHT_CUDA_INFO"
	.sectionflags	@""
	.align	4


	//----- nvinfo : EIATTR_CUDA_API_VERSION
	.align		4
        /*0000*/ 	.byte	0x04, 0x37
        /*0002*/ 	.short	(.L_9 - .L_8)
.L_8:
        /*0004*/ 	.word	0x0000007c


	//----- nvinfo : EIATTR_KPARAM_INFO
	.align		4
.L_9:
        /*0008*/ 	.byte	0x04, 0x17
        /*000a*/ 	.short	(.L_11 - .L_10)
.L_10:
        /*000c*/ 	.word	0x00000000
        /*0010*/ 	.short	0x0001
        /*0012*/ 	.short	0x0008
        /*0014*/ 	.byte	0x00, 0xf0, 0x11, 0x00


	//----- nvinfo : EIATTR_KPARAM_INFO
	.align		4
.L_11:
        /*0018*/ 	.byte	0x04, 0x17
        /*001a*/ 	.short	(.L_13 - .L_12)
.L_12:
        /*001c*/ 	.word	0x00000000
        /*0020*/ 	.short	0x0000
        /*0022*/ 	.short	0x0000
        /*0024*/ 	.byte	0x00, 0xf4, 0x21, 0x00


	//----- nvinfo : EIATTR_SPARSE_MMA_MASK
	.align		4
.L_13:
        /*0028*/ 	.byte	0x03, 0x50
        /*002a*/ 	.short	0x0000


	//----- nvinfo : EIATTR_MAXREG_COUNT
	.align		4
        /*002c*/ 	.byte	0x03, 0x1b
        /*002e*/ 	.short	0x00ff


	//----- nvinfo : EIATTR_EXIT_INSTR_OFFSETS
	.align		4
        /*0030*/ 	.byte	0x04, 0x1c
        /*0032*/ 	.short	(.L_15 - .L_14)


	//   ....[0]....
.L_14:
        /*0034*/ 	.word	0x00000110


	//   ....[1]....
        /*0038*/ 	.word	0x00000140


	//----- nvinfo : EIATTR_REQNTID
	.align		4
.L_15:
        /*003c*/ 	.byte	0x04, 0x10
        /*003e*/ 	.short	(.L_17 - .L_16)
.L_16:
        /*0040*/ 	.word	0x00000020
        /*0044*/ 	.word	0x00000001
        /*0048*/ 	.word	0x00000001


	//----- nvinfo : EIATTR_CBANK_PARAM_SIZE
	.align		4
.L_17:
        /*004c*/ 	.byte	0x03, 0x19
        /*004e*/ 	.short	0x000c


	//----- nvinfo : EIATTR_PARAM_CBANK
	.align		4
        /*0050*/ 	.byte	0x04, 0x0a
        /*0052*/ 	.short	(.L_19 - .L_18)
	.align		4
.L_18:
        /*0054*/ 	.word	index@(.nv.constant0.triton_poi_fused__to_copy_add_arange_clamp_mul_sub_37)
        /*0058*/ 	.short	0x0210
        /*005a*/ 	.short	0x000c


	//----- nvinfo : EIATTR_SW_WAR
	.align		4
.L_19:
        /*005c*/ 	.byte	0x04, 0x36
        /*005e*/ 	.short	(.L_21 - .L_20)
.L_20:
        /*0060*/ 	.word	0x00000008
.L_21:


//--------------------- .nv.callgraph             --------------------------
	.section	.nv.callgraph,"",@"SHT_CUDA_CALLGRAPH"
	.align	4
	.sectionentsize	8
	.align		4
        /*0000*/ 	.word	0x00000000
	.align		4
        /*0004*/ 	.word	0xffffffff
	.align		4
        /*0008*/ 	.word	0x00000000
	.align		4
        /*000c*/ 	.word	0xfffffffe
	.align		4
        /*0010*/ 	.word	0x00000000
	.align		4
        /*0014*/ 	.word	0xfffffffd
	.align		4
        /*0018*/ 	.word	0x00000000
	.align		4
        /*001c*/ 	.word	0xfffffffc


//--------------------- .text.triton_poi_fused__to_copy_add_arange_clamp_mul_sub_37 --------------------------
	.section	.text.triton_poi_fused__to_copy_add_arange_clamp_mul_sub_37,"ax",@progbits
	.align	128
        .global         triton_poi_fused__to_copy_add_arange_clamp_mul_sub_37
        .type           triton_poi_fused__to_copy_add_arange_clamp_mul_sub_37,@function
        .size           triton_poi_fused__to_copy_add_arange_clamp_mul_sub_37,(.L_x_1 - triton_poi_fused__to_copy_add_arange_clamp_mul_sub_37)
        .other          triton_poi_fused__to_copy_add_arange_clamp_mul_sub_37,@"STO_CUDA_ENTRY STV_DEFAULT"
triton_poi_fused__to_copy_add_arange_clamp_mul_sub_37:
.text.triton_poi_fused__to_copy_add_arange_clamp_mul_sub_37:
[----:B------:R-:W0:Y:S02]  /*0000*/  LDC R1, c[0x0][0x28] ;  /* 0x00000a00ff017b82 */ /* 0x000e240000000800 */
[----:B------:R-:W1:Y:S01]  /*0010*/  S2R R6, SR_TID.X ;  /* 0x0000000000067919 */ /* 0x000e620000002100 */
[----:B------:R-:W-:Y:S01]  /*0020*/  IMAD.MOV.U32 R3, RZ, RZ, 0x40000000 ;  /* 0x40000000ff037424 */ /* 0x000fe200078e00ff */
[----:B------:R-:W2:Y:S01]  /*0030*/  S2R R5, SR_CTAID.X ;  /* 0x0000000000057919 */ /* 0x000ea20000002500 */
[C---:B-1----:R-:W-:Y:S02]  /*0040*/  LOP3.LUT R0, R6.reuse, 0xf, RZ, 0xc0, !PT ;  /* 0x0000000f06007812 */ /* 0x042fe400078ec0ff */
[----:B------:R-:W-:-:S03]  /*0050*/  LOP3.LUT P0, RZ, R6, 0x10, RZ, 0xc0, !PT ;  /* 0x0000001006ff7812 */ /* 0x000fc6000780c0ff */
[----:B--2---:R-:W-:-:S05]  /*0060*/  IMAD R5, R5, 0x10, R0 ;  /* 0x0000001005057824 */ /* 0x004fca00078e0200 */
[----:B------:R-:W-:Y:S02]  /*0070*/  I2FP.F32.S32 R0, R5 ;  /* 0x0000000500007245 */ /* 0x000fe40000201400 */
[----:B------:R-:W-:-:S03]  /*0080*/  ISETP.LT.AND P0, PT, R5, 0x10, !P0 ;  /* 0x000000100500780c */ /* 0x000fc60004701270 */
[----:B------:R-:W-:-:S04]  /*0090*/  FADD R0, R0, 0.5 ;  /* 0x3f00000000007421 */ /* 0x000fc80000000000 */
[----:B------:R-:W-:Y:S02]  /*00a0*/  FFMA R0, R0, R3, -0.5 ;  /* 0xbf00000000007423 */ /* 0x000fe40000000003 */
[----:B------:R-:W1:Y:S03]  /*00b0*/  LDC.64 R2, c[0x0][0x210] ;  /* 0x00008400ff027b82 */ /* 0x000e660000000a00 */
[----:B------:R-:W-:-:S04]  /*00c0*/  FMNMX R0, RZ, R0, !PT ;  /* 0x00000000ff007209 */ /* 0x000fc80007800000 */
[----:B------:R-:W2:Y:S02]  /*00d0*/  F2I.TRUNC.NTZ R4, R0 ;  /* 0x0000000000047305 */ /* 0x000ea4000020f100 */
[----:B--2---:R-:W-:Y:S01]  /*00e0*/  I2FP.F32.S32 R7, R4 ;  /* 0x0000000400077245 */ /* 0x004fe20000201400 */
[----:B-1----:R-:W-:-:S04]  /*00f0*/  IMAD.WIDE R2, R5, 0x4, R2 ;  /* 0x0000000405027825 */ /* 0x002fc800078e0202 */
[----:B------:R-:W-:Y:S01]  /*0100*/  FADD.SAT R7, R0, -R7 ;  /* 0x8000000700077221 */ /* 0x000fe20000002000 */
[----:B------:R-:W-:Y:S06]  /*0110*/  @!P0 EXIT ;  /* 0x000000000000894d */ /* 0x000fec0003800000 */
[----:B------:R-:W-:Y:S02]  /*0120*/  ULDC.64 UR4, c[0x0][0x208] ;  /* 0x0000820000047ab9 */ /* 0x000fe40000000a00 */
[----:B------:R-:W-:Y:S01]  /*0130*/  STG.E desc[UR4][R2.64], R7 ;  /* 0x0000000702007986 */ /* 0x000fe2000c101904 */
[----:B------:R-:W-:Y:S05]  /*0140*/  EXIT ;  /* 0x000000000000794d */ /* 0x000fea0003800000 */
.L_x_0:
[----:B------:R-:W-:-:S00]  /*0150*/  BRA `(.L_x_0) ;  /* 0xfffffffc00fc7947 */ /* 0x000fc0000383ffff */
[----:B------:R-:W-:-:S00]  /*0160*/  NOP ;  /* 0x0000000000007918 */ /* 0x000fc00000000000 */
        /* <DEDUP_REMOVED lines=9> */
.L_x_1:


//--------------------- .nv.constant0.triton_poi_fused__to_copy_add_arange_clamp_mul_sub_37 --------------------------
	.section	.nv.constant0.triton_poi_fused__to_copy_add_arange_clamp_mul_sub_37,"a",@progbits
	.sectionflags	@""
	.align	4
.nv.constant0.triton_poi_fused__to_copy_add_arange_clamp_mul_sub_37:
	.zero		540
